	.headerflags	@"EF_CUDA_TEXMODE_UNIFIED EF_CUDA_64BIT_ADDRESS EF_CUDA_ACCELERATORS EF_CUDA_SM90 EF_CUDA_VIRTUAL_SM(EF_CUDA_SM90)"
	.elftype	@"ET_EXEC"


//--------------------- .nv.info                  --------------------------
	.section	.nv.info,"",@"SHT_CUDA_INFO"
	.align	4


	//----- nvinfo : EIATTR_REGCOUNT
	.align		4
        /*0000*/ 	.byte	0x04, 0x2f
        /*0002*/ 	.short	(.L_3 - .L_2)
	.align		4
.L_2:
        /*0004*/ 	.word	index@(triton_poi_fused__native_batch_norm_legit_no_training_convolution_relu_13)
        /*0008*/ 	.word	0x00000016


	//----- nvinfo : EIATTR_MIN_STACK_SIZE
	.align		4
.L_3:
        /*000c*/ 	.byte	0x04, 0x12
        /*000e*/ 	.short	(.L_5 - .L_4)
	.align		4
.L_4:
        /*0010*/ 	.word	index@(triton_poi_fused__native_batch_norm_legit_no_training_convolution_relu_13)
        /*0014*/ 	.word	0x00000000


	//----- nvinfo : EIATTR_FRAME_SIZE
	.align		4
.L_5:
        /*0018*/ 	.byte	0x04, 0x11
        /*001a*/ 	.short	(.L_7 - .L_6)
	.align		4
.L_6:
        /*001c*/ 	.word	index@(triton_poi_fused__native_batch_norm_legit_no_training_convolution_relu_13)
        /*0020*/ 	.word	0x00000000


	//----- nvinfo : EIATTR_MIN_STACK_SIZE
	.align		4
.L_7:
        /*0024*/ 	.byte	0x04, 0x12
        /*0026*/ 	.short	(.L_9 - .L_8)
	.align		4
.L_8:
        /*0028*/ 	.word	index@(triton_poi_fused__native_batch_norm_legit_no_training_convolution_relu_13)
        /*002c*/ 	.word	0x00000000
.L_9:


//--------------------- .nv.info.triton_poi_fused__native_batch_norm_legit_no_training_convolution_relu_13 --------------------------
	.section	.nv.info.triton_poi_fused__native_batch_norm_legit_no_training_convolution_relu_13,"",@"SHT_CUDA_INFO"
	.sectionflags	@""
	.align	4


	//----- nvinfo : EIATTR_CUDA_API_VERSION
	.align		4
        /*0000*/ 	.byte	0x04, 0x37
        /*0002*/ 	.short	(.L_11 - .L_10)
.L_10:
        /*0004*/ 	.word	0x0000007c


	//----- nvinfo : EIATTR_KPARAM_INFO
	.align		4
.L_11:
        /*0008*/ 	.byte	0x04, 0x17
        /*000a*/ 	.short	(.L_13 - .L_12)
.L_12:
        /*000c*/ 	.word	0x00000000
        /*0010*/ 	.short	0x0007
        /*0012*/ 	.short	0x0038
        /*0014*/ 	.byte	0x00, 0xf0, 0x11, 0x00


	//----- nvinfo : EIATTR_KPARAM_INFO
	.align		4
.L_13:
        /*0018*/ 	.byte	0x04, 0x17
        /*001a*/ 	.short	(.L_15 - .L_14)
.L_14:
        /*001c*/ 	.word	0x00000000
        /*0020*/ 	.short	0x0006
        /*0022*/ 	.short	0x0030
        /*0024*/ 	.byte	0x00, 0xf4, 0x21, 0x00


	//----- nvinfo : EIATTR_KPARAM_INFO
	.align		4
.L_15:
        /*0028*/ 	.byte	0x04, 0x17
        /*002a*/ 	.short	(.L_17 - .L_16)
.L_16:
        /*002c*/ 	.word	0x00000000
        /*0030*/ 	.short	0x0005
        /*0032*/ 	.short	0x0028
        /*0034*/ 	.byte	0x00, 0xf4, 0x21, 0x00


	//----- nvinfo : EIATTR_KPARAM_INFO
	.align		4
.L_17:
        /*0038*/ 	.byte	0x04, 0x17
        /*003a*/ 	.short	(.L_19 - .L_18)
.L_18:
        /*003c*/ 	.word	0x00000000
        /*0040*/ 	.short	0x0004
        /*0042*/ 	.short	0x0020
        /*0044*/ 	.byte	0x00, 0xf4, 0x21, 0x00


	//----- nvinfo : EIATTR_KPARAM_INFO
	.align		4
.L_19:
        /*0048*/ 	.byte	0x04, 0x17
        /*004a*/ 	.short	(.L_21 - .L_20)
.L_20:
        /*004c*/ 	.word	0x00000000
        /*0050*/ 	.short	0x0003
        /*0052*/ 	.short	0x0018
        /*0054*/ 	.byte	0x00, 0xf4, 0x21, 0x00


	//----- nvinfo : EIATTR_KPARAM_INFO
	.align		4
.L_21:
        /*0058*/ 	.byte	0x04, 0x17
        /*005a*/ 	.short	(.L_23 - .L_22)
.L_22:
        /*005c*/ 	.word	0x00000000
        /*0060*/ 	.short	0x0002
        /*0062*/ 	.short	0x0010
        /*0064*/ 	.byte	0x00, 0xf4, 0x21, 0x00


	//----- nvinfo : EIATTR_KPARAM_INFO
	.align		4
.L_23:
        /*0068*/ 	.byte	0x04, 0x17
        /*006a*/ 	.short	(.L_25 - .L_24)
.L_24:
        /*006c*/ 	.word	0x00000000
        /*0070*/ 	.short	0x0001
        /*0072*/ 	.short	0x0008
        /*0074*/ 	.byte	0x00, 0xf4, 0x21, 0x00


	//----- nvinfo : EIATTR_KPARAM_INFO
	.align		4
.L_25:
        /*0078*/ 	.byte	0x04, 0x17
        /*007a*/ 	.short	(.L_27 - .L_26)
.L_26:
        /*007c*/ 	.word	0x00000000
        /*0080*/ 	.short	0x0000
        /*0082*/ 	.short	0x0000
        /*0084*/ 	.byte	0x00, 0xf4, 0x21, 0x00


	//----- nvinfo : EIATTR_SPARSE_MMA_MASK
	.align		4
.L_27:
        /*0088*/ 	.byte	0x03, 0x50
        /*008a*/ 	.short	0x0000


	//----- nvinfo : EIATTR_MAXREG_COUNT
	.align		4
        /*008c*/ 	.byte	0x03, 0x1b
        /*008e*/ 	.short	0x00ff


	//----- nvinfo : EIATTR_EXIT_INSTR_OFFSETS
	.align		4
        /*0090*/ 	.byte	0x04, 0x1c
        /*0092*/ 	.short	(.L_29 - .L_28)


	//   ....[0]....
.L_28:
        /*0094*/ 	.word	0x00000430


	//----- nvinfo : EIATTR_REQNTID
	.align		4
.L_29:
        /*0098*/ 	.byte	0x04, 0x10
        /*009a*/ 	.short	(.L_31 - .L_30)
.L_30:
        /*009c*/ 	.word	0x00000100
        /*00a0*/ 	.word	0x00000001
        /*00a4*/ 	.word	0x00000001


	//----- nvinfo : EIATTR_CBANK_PARAM_SIZE
	.align		4
.L_31:
        /*00a8*/ 	.byte	0x03, 0x19
        /*00aa*/ 	.short	0x003c


	//----- nvinfo : EIATTR_PARAM_CBANK
	.align		4
        /*00ac*/ 	.byte	0x04, 0x0a
        /*00ae*/ 	.short	(.L_33 - .L_32)
	.align		4
.L_32:
        /*00b0*/ 	.word	index@(.nv.constant0.triton_poi_fused__native_batch_norm_legit_no_training_convolution_relu_13)
        /*00b4*/ 	.short	0x0210
        /*00b6*/ 	.short	0x003c


	//----- nvinfo : EIATTR_SW_WAR
	.align		4
.L_33:
        /*00b8*/ 	.byte	0x04, 0x36
        /*00ba*/ 	.short	(.L_35 - .L_34)
.L_34:
        /*00bc*/ 	.word	0x00000008
.L_35:


//--------------------- .nv.callgraph             --------------------------
	.section	.nv.callgraph,"",@"SHT_CUDA_CALLGRAPH"
	.align	4
	.sectionentsize	8
	.align		4
        /*0000*/ 	.word	0x00000000
	.align		4
        /*0004*/ 	.word	0xffffffff
	.align		4
        /*0008*/ 	.word	0x00000000
	.align		4
        /*000c*/ 	.word	0xfffffffe
	.align		4
        /*0010*/ 	.word	0x00000000
	.align		4
        /*0014*/ 	.word	0xfffffffd
	.align		4
        /*0018*/ 	.word	0x00000000
	.align		4
        /*001c*/ 	.word	0xfffffffc


//--------------------- .nv.constant4             --------------------------
	.section	.nv.constant4,"a",@progbits
	.align	8
	.align		8
.nv.constant4:
        /*0000*/ 	.dword	_$_str
	.align		8
        /*0008*/ 	.dword	_$_str_$_2


//--------------------- .text.triton_poi_fused__native_batch_norm_legit_no_training_convolution_relu_13 --------------------------
	.section	.text.triton_poi_fused__native_batch_norm_legit_no_training_convolution_relu_13,"ax",@progbits
	.align	128
        .global         triton_poi_fused__native_batch_norm_legit_no_training_convolution_relu_13
        .type           triton_poi_fused__native_batch_norm_legit_no_training_convolution_relu_13,@function
        .size           triton_poi_fused__native_batch_norm_legit_no_training_convolution_relu_13,(.L_x_1 - triton_poi_fused__native_batch_norm_legit_no_training_convolution_relu_13)
        .other          triton_poi_fused__native_batch_norm_legit_no_training_convolution_relu_13,@"STO_CUDA_ENTRY STV_DEFAULT"
triton_poi_fused__native_batch_norm_legit_no_training_convolution_relu_13:
.text.triton_poi_fused__native_batch_norm_legit_no_training_convolution_relu_13:
[----:B------:R-:W-:Y:S01]  /*0000*/  LDC R1, c[0x0][0x28] ;  /* 0x00000a00ff017b82 */ /* 0x000fe20000000800 */
[----:B------:R-:W1:Y:S07]  /*0010*/  S2R R0, SR_TID.X ;  /* 0x0000000000007919 */ /* 0x000e6e0000002100 */
[----:B------:R-:W2:Y:S01]  /*0020*/  LDC.64 R6, c[0x0][0x228] ;  /* 0x00008a00ff067b82 */ /* 0x000ea20000000a00 */
[----:B------:R-:W-:Y:S01]  /*0030*/  ULDC.64 UR4, c[0x0][0x208] ;  /* 0x0000820000047ab9 */ /* 0x000fe20000000a00 */
[----:B------:R-:W3:Y:S06]  /*0040*/  S2R R5, SR_CTAID.X ;  /* 0x0000000000057919 */ /* 0x000eec0000002500 */
[----:B------:R-:W4:Y:S08]  /*0050*/  LDC.64 R12, c[0x0][0x218] ;  /* 0x00008600ff0c7b82 */ /* 0x000f300000000a00 */
[----:B------:R-:W5:Y:S08]  /*0060*/  LDC.64 R14, c[0x0][0x220] ;  /* 0x00008800ff0e7b82 */ /* 0x000f700000000a00 */
[----:B------:R-:W5:Y:S01]  /*0070*/  LDC.64 R10, c[0x0][0x238] ;  /* 0x00008e00ff0a7b82 */ /* 0x000f620000000a00 */
[----:B-1----:R-:W-:-:S07]  /*0080*/  SHF.L.U32 R0, R0, 0x1, RZ ;  /* 0x0000000100007819 */ /* 0x002fce00000006ff */
[----:B------:R-:W1:Y:S01]  /*0090*/  LDC.64 R16, c[0x0][0x230] ;  /* 0x00008c00ff107b82 */ /* 0x000e620000000a00 */
[----:B---3--:R-:W-:Y:S02]  /*00a0*/  SHF.R.S32.HI R3, RZ, 0x16, R5 ;  /* 0x00000016ff037819 */ /* 0x008fe40000011405 */
[----:B------:R-:W-:Y:S02]  /*00b0*/  LOP3.LUT R0, R0, 0x1fe, RZ, 0xc0, !PT ;  /* 0x000001fe00007812 */ /* 0x000fe400078ec0ff */
[----:B------:R-:W-:Y:S02]  /*00c0*/  SGXT R3, R3, 0x1 ;  /* 0x000000010303781a */ /* 0x000fe40000000200 */
[----:B------:R-:W-:-:S04]  /*00d0*/  LEA R0, R5, R0, 0x9 ;  /* 0x0000000005007211 */ /* 0x000fc800078e48ff */
[----:B------:R-:W-:-:S04]  /*00e0*/  LEA.HI R3, R3, R0, RZ, 0x6 ;  /* 0x0000000003037211 */ /* 0x000fc800078f30ff */
[----:B------:R-:W-:-:S04]  /*00f0*/  LOP3.LUT R3, R3, 0xffffffc0, RZ, 0xc0, !PT ;  /* 0xffffffc003037812 */ /* 0x000fc800078ec0ff */
[----:B------:R-:W-:Y:S02]  /*0100*/  IADD3 R8, R0, -R3, RZ ;  /* 0x8000000300087210 */ /* 0x000fe40007ffe0ff */
[----:B------:R-:W3:Y:S03]  /*0110*/  LDC.64 R2, c[0x0][0x210] ;  /* 0x00008400ff027b82 */ /* 0x000ee60000000a00 */
[----:B--2---:R-:W-:-:S06]  /*0120*/  IMAD.WIDE R6, R8, 0x4, R6 ;  /* 0x0000000408067825 */ /* 0x004fcc00078e0206 */
[----:B------:R-:W2:Y:S01]  /*0130*/  LDG.E.EL.64 R6, desc[UR4][R6.64] ;  /* 0x0000000406067981 */ /* 0x000ea2000c2e1b00 */
[----:B----4-:R-:W-:-:S04]  /*0140*/  IMAD.WIDE R12, R8, 0x4, R12 ;  /* 0x00000004080c7825 */ /* 0x010fc800078e020c */
[C---:B-----5:R-:W-:Y:S02]  /*0150*/  IMAD.WIDE R14, R8.reuse, 0x4, R14 ;  /* 0x00000004080e7825 */ /* 0x060fe400078e020e */
[----:B------:R-:W4:Y:S02]  /*0160*/  LDG.E.EL.64 R12, desc[UR4][R12.64] ;  /* 0x000000040c0c7981 */ /* 0x000f24000c2e1b00 */
[----:B0-----:R-:W-:Y:S02]  /*0170*/  IMAD.WIDE R10, R8, 0x4, R10 ;  /* 0x00000004080a7825 */ /* 0x001fe400078e020a */
[----:B------:R-:W5:Y:S02]  /*0180*/  LDG.E.EL.64 R14, desc[UR4][R14.64] ;  /* 0x000000040e0e7981 */ /* 0x000f64000c2e1b00 */
[----:B---3--:R-:W-:Y:S02]  /*0190*/  IMAD.WIDE R2, R0, 0x4, R2 ;  /* 0x0000000400027825 */ /* 0x008fe400078e0202 */
[----:B------:R-:W3:Y:S04]  /*01a0*/  LDG.E.EL.64 R10, desc[UR4][R10.64] ;  /* 0x000000040a0a7981 */ /* 0x000ee8000c2e1b00 */
[----:B------:R-:W4:Y:S01]  /*01b0*/  LDG.E.64 R4, desc[UR4][R2.64] ;  /* 0x0000000402047981 */ /* 0x000f22000c1e1b00 */
[----:B-1----:R-:W-:-:S05]  /*01c0*/  IMAD.WIDE R16, R8, 0x4, R16 ;  /* 0x0000000408107825 */ /* 0x002fca00078e0210 */
[----:B------:R0:W3:Y:S02]  /*01d0*/  LDG.E.EL.64 R8, desc[UR4][R16.64] ;  /* 0x0000000410087981 */ /* 0x0000e4000c2e1b00 */
[----:B0-----:R-:W-:Y:S01]  /*01e0*/  HFMA2.MMA R16, -RZ, RZ, 1.625, 0 ;  /* 0x3e800000ff107435 */ /* 0x001fe200000001ff */
[----:B--2---:R-:W-:Y:S01]  /*01f0*/  FADD R6, R6, 9.9999997473787516356e-06 ;  /* 0x3727c5ac06067421 */ /* 0x004fe20000000000 */
[----:B------:R-:W-:-:S03]  /*0200*/  FADD R7, R7, 9.9999997473787516356e-06 ;  /* 0x3727c5ac07077421 */ /* 0x000fc60000000000 */
[----:B------:R-:W0:Y:S08]  /*0210*/  MUFU.SQRT R18, R6 ;  /* 0x0000000600127308 */ /* 0x000e300000002000 */
[----:B------:R1:W2:Y:S01]  /*0220*/  MUFU.SQRT R19, R7 ;  /* 0x0000000700137308 */ /* 0x0002a20000002000 */
[C---:B0-----:R-:W-:Y:S02]  /*0230*/  FSETP.GT.AND P0, PT, R18.reuse, 8.50705917302346158658e+37, PT ;  /* 0x7e8000001200780b */ /* 0x041fe40003f04000 */
[----:B------:R-:W-:Y:S01]  /*0240*/  FSETP.GEU.AND P2, PT, R18, 1.175494350822287508e-38, PT ;  /* 0x008000001200780b */ /* 0x000fe20003f4e000 */
[----:B-1----:R-:W0:Y:S01]  /*0250*/  LDC.64 R6, c[0x0][0x240] ;  /* 0x00009000ff067b82 */ /* 0x002e220000000a00 */
[----:B--2---:R-:W-:-:S02]  /*0260*/  FSETP.GT.AND P1, PT, R19, 8.50705917302346158658e+37, PT ;  /* 0x7e8000001300780b */ /* 0x004fc40003f24000 */
[----:B------:R-:W-:-:S07]  /*0270*/  FSETP.GEU.AND P3, PT, R19, 1.175494350822287508e-38, PT ;  /* 0x008000001300780b */ /* 0x000fce0003f6e000 */
[----:B------:R-:W-:-:S04]  /*0280*/  @P0 FMUL R18, R18, 0.25 ;  /* 0x3e80000012120820 */ /* 0x000fc80000400000 */
[----:B------:R-:W-:Y:S01]  /*0290*/  @!P2 FMUL R18, R18, 16777216 ;  /* 0x4b8000001212a820 */ /* 0x000fe20000400000 */
[----:B------:R-:W-:-:S04]  /*02a0*/  @P1 FMUL R19, R19, 0.25 ;  /* 0x3e80000013131820 */ /* 0x000fc80000400000 */
[----:B------:R-:W-:Y:S01]  /*02b0*/  @!P3 FMUL R19, R19, 16777216 ;  /* 0x4b8000001313b820 */ /* 0x000fe20000400000 */
[----:B------:R-:W1:Y:S01]  /*02c0*/  MUFU.RCP R18, R18 ;  /* 0x0000001200127308 */ /* 0x000e620000001000 */
[----:B------:R-:W-:-:S07]  /*02d0*/  FSEL R17, R16, 1, P0 ;  /* 0x3f80000010117808 */ /* 0x000fce0000000000 */
[----:B------:R-:W2:Y:S01]  /*02e0*/  MUFU.RCP R19, R19 ;  /* 0x0000001300137308 */ /* 0x000ea20000001000 */
[----:B------:R-:W-:Y:S01]  /*02f0*/  FSEL R16, R16, 1, P1 ;  /* 0x3f80000010107808 */ /* 0x000fe20000800000 */
[----:B------:R-:W-:Y:S01]  /*0300*/  @!P2 FMUL R17, R17, 16777216 ;  /* 0x4b8000001111a820 */ /* 0x000fe20000400000 */
[----:B----4-:R-:W-:Y:S01]  /*0310*/  FADD R4, R4, R12 ;  /* 0x0000000c04047221 */ /* 0x010fe20000000000 */
[----:B------:R-:W-:Y:S02]  /*0320*/  FADD R5, R5, R13 ;  /* 0x0000000d05057221 */ /* 0x000fe40000000000 */
[----:B------:R-:W-:Y:S01]  /*0330*/  @!P3 FMUL R16, R16, 16777216 ;  /* 0x4b8000001010b820 */ /* 0x000fe20000400000 */
[----:B-1----:R-:W-:Y:S01]  /*0340*/  FMUL R17, R18, R17 ;  /* 0x0000001112117220 */ /* 0x002fe20000400000 */
[----:B-----5:R-:W-:Y:S01]  /*0350*/  FADD R14, -R14, R4 ;  /* 0x000000040e0e7221 */ /* 0x020fe20000000100 */
[----:B------:R-:W-:Y:S01]  /*0360*/  FADD R15, -R15, R5 ;  /* 0x000000050f0f7221 */ /* 0x000fe20000000100 */
[----:B--2---:R-:W-:-:S02]  /*0370*/  FMUL R16, R19, R16 ;  /* 0x0000001013107220 */ /* 0x004fc40000400000 */
[----:B------:R-:W-:Y:S02]  /*0380*/  FMUL R17, R14, R17 ;  /* 0x000000110e117220 */ /* 0x000fe40000400000 */
[----:B------:R-:W-:Y:S02]  /*0390*/  FMUL R16, R15, R16 ;  /* 0x000000100f107220 */ /* 0x000fe40000400000 */
[----:B---3--:R-:W-:Y:S02]  /*03a0*/  FFMA R8, R8, R17, R10 ;  /* 0x0000001108087223 */ /* 0x008fe4000000000a */
[----:B------:R-:W-:-:S03]  /*03b0*/  FFMA R9, R9, R16, R11 ;  /* 0x0000001009097223 */ /* 0x000fc6000000000b */
[----:B------:R-:W-:Y:S02]  /*03c0*/  FSETP.GEU.AND P0, PT, R8, RZ, PT ;  /* 0x000000ff0800720b */ /* 0x000fe40003f0e000 */
[C---:B------:R-:W-:Y:S01]  /*03d0*/  FSETP.GEU.AND P1, PT, R9.reuse, RZ, PT ;  /* 0x000000ff0900720b */ /* 0x040fe20003f2e000 */
[----:B0-----:R-:W-:Y:S01]  /*03e0*/  IMAD.WIDE R6, R0, 0x4, R6 ;  /* 0x0000000400067825 */ /* 0x001fe200078e0206 */
[----:B------:R-:W-:Y:S02]  /*03f0*/  FSEL R8, R8, RZ, P0 ;  /* 0x000000ff08087208 */ /* 0x000fe40000000000 */
[----:B------:R-:W-:Y:S01]  /*0400*/  FSEL R9, R9, RZ, P1 ;  /* 0x000000ff09097208 */ /* 0x000fe20000800000 */
[----:B------:R-:W-:Y:S04]  /*0410*/  STG.E.64 desc[UR4][R2.64], R4 ;  /* 0x0000000402007986 */ /* 0x000fe8000c101b04 */
[----:B------:R-:W-:Y:S01]  /*0420*/  STG.E.64 desc[UR4][R6.64], R8 ;  /* 0x0000000806007986 */ /* 0x000fe2000c101b04 */
[----:B------:R-:W-:Y:S05]  /*0430*/  EXIT ;  /* 0x000000000000794d */ /* 0x000fea0003800000 */
.L_x_0:
[----:B------:R-:W-:-:S00]  /*0440*/  BRA `(.L_x_0) ;  /* 0xfffffffc00fc7947 */ /* 0x000fc0000383ffff */
[----:B------:R-:W-:-:S00]  /*0450*/  NOP ;  /* 0x0000000000007918 */ /* 0x000fc00000000000 */
        /* <DEDUP_REMOVED lines=10> */
.L_x_1:


//--------------------- .nv.global.init           --------------------------
	.section	.nv.global.init,"aw",@progbits
.nv.global.init:
	.type		_$_str,@object
	.size		_$_str,(_$_str_$_2 - _$_str)
_$_str:
        /*0000*/ 	.byte	0x5f, 0x5f, 0x43, 0x55, 0x44, 0x41, 0x5f, 0x46, 0x54, 0x5a, 0x00
	.type		_$_str_$_2,@object
	.size		_$_str_$_2,(.L_1 - _$_str_$_2)
_$_str_$_2:
        /*000b*/ 	.byte	0x5f, 0x5f, 0x43, 0x55, 0x44, 0x41, 0x5f, 0x50, 0x52, 0x45, 0x43, 0x5f, 0x53, 0x51, 0x52, 0x54
        /*001b*/ 	.byte	0x00
.L_1:


//--------------------- .nv.constant0.triton_poi_fused__native_batch_norm_legit_no_training_convolution_relu_13 --------------------------
	.section	.nv.constant0.triton_poi_fused__native_batch_norm_legit_no_training_convolution_relu_13,"a",@progbits
	.sectionflags	@""
	.align	4
.nv.constant0.triton_poi_fused__native_batch_norm_legit_no_training_convolution_relu_13:
	.zero		588
